	.headerflags	@"EF_CUDA_TEXMODE_UNIFIED EF_CUDA_64BIT_ADDRESS EF_CUDA_SM86 EF_CUDA_VIRTUAL_SM(EF_CUDA_SM86)"
	.elftype	@"ET_EXEC"


//--------------------- .nv.info                  --------------------------
	.section	.nv.info,"",@"SHT_CUDA_INFO"
	.align	4


	//----- nvinfo : EIATTR_REGCOUNT
	.align		4
        /*0000*/ 	.byte	0x04, 0x2f
        /*0002*/ 	.short	(.L_1 - .L_0)
	.align		4
.L_0:
        /*0004*/ 	.word	index@(triton_poi_fused_clone_2)
        /*0008*/ 	.word	0x00000008


	//----- nvinfo : EIATTR_MIN_STACK_SIZE
	.align		4
.L_1:
        /*000c*/ 	.byte	0x04, 0x12
        /*000e*/ 	.short	(.L_3 - .L_2)
	.align		4
.L_2:
        /*0010*/ 	.word	index@(triton_poi_fused_clone_2)
        /*0014*/ 	.word	0x00000000


	//----- nvinfo : EIATTR_FRAME_SIZE
	.align		4
.L_3:
        /*0018*/ 	.byte	0x04, 0x11
        /*001a*/ 	.short	(.L_5 - .L_4)
	.align		4
.L_4:
        /*001c*/ 	.word	index@(triton_poi_fused_clone_2)
        /*0020*/ 	.word	0x00000000


	//----- nvinfo : EIATTR_MIN_STACK_SIZE
	.align		4
.L_5:
        /*0024*/ 	.byte	0x04, 0x12
        /*0026*/ 	.short	(.L_7 - .L_6)
	.align		4
.L_6:
        /*0028*/ 	.word	index@(triton_poi_fused_clone_2)
        /*002c*/ 	.word	0x00000000
.L_7:


//--------------------- .nv.info.triton_poi_fused_clone_2 --------------------------
	.section	.nv.info.triton_poi_fused_clone_2,"",@"SHT_CUDA_INFO"
	.sectionflags	@""
	.align	4


	//----- nvinfo : EIATTR_CUDA_API_VERSION
	.align		4
        /*0000*/ 	.byte	0x04, 0x37
        /*0002*/ 	.short	(.L_9 - .L_8)
.L_8:
        /*0004*/ 	.word	0x0000007c


	//----- nvinfo : EIATTR_SW2861232_WAR
	.align		4
.L_9:
        /*0008*/ 	.byte	0x01, 0x35
	.zero		2


	//----- nvinfo : EIATTR_PARAM_CBANK
	.align		4
        /*000c*/ 	.byte	0x04, 0x0a
        /*000e*/ 	.short	(.L_11 - .L_10)
	.align		4
.L_10:
        /*0010*/ 	.word	index@(.nv.constant0.triton_poi_fused_clone_2)
        /*0014*/ 	.short	0x0160
        /*0016*/ 	.short	0x0020


	//----- nvinfo : EIATTR_CBANK_PARAM_SIZE
	.align		4
.L_11:
        /*0018*/ 	.byte	0x03, 0x19
        /*001a*/ 	.short	0x0020


	//----- nvinfo : EIATTR_KPARAM_INFO
	.align		4
        /*001c*/ 	.byte	0x04, 0x17
        /*001e*/ 	.short	(.L_13 - .L_12)
.L_12:
        /*0020*/ 	.word	0x00000000
        /*0024*/ 	.short	0x0003
        /*0026*/ 	.short	0x0018
        /*0028*/ 	.byte	0x00, 0xf4, 0x21, 0x00


	//----- nvinfo : EIATTR_KPARAM_INFO
	.align		4
.L_13:
        /*002c*/ 	.byte	0x04, 0x17
        /*002e*/ 	.short	(.L_15 - .L_14)
.L_14:
        /*0030*/ 	.word	0x00000000
        /*0034*/ 	.short	0x0002
        /*0036*/ 	.short	0x0010
        /*0038*/ 	.byte	0x00, 0xf0, 0x11, 0x00


	//----- nvinfo : EIATTR_KPARAM_INFO
	.align		4
.L_15:
        /*003c*/ 	.byte	0x04, 0x17
        /*003e*/ 	.short	(.L_17 - .L_16)
.L_16:
        /*0040*/ 	.word	0x00000000
        /*0044*/ 	.short	0x0001
        /*0046*/ 	.short	0x0008
        /*0048*/ 	.byte	0x00, 0xf4, 0x21, 0x00


	//----- nvinfo : EIATTR_KPARAM_INFO
	.align		4
.L_17:
        /*004c*/ 	.byte	0x04, 0x17
        /*004e*/ 	.short	(.L_19 - .L_18)
.L_18:
        /*0050*/ 	.word	0x00000000
        /*0054*/ 	.short	0x0000
        /*0056*/ 	.short	0x0000
        /*0058*/ 	.byte	0x00, 0xf4, 0x21, 0x00


	//----- nvinfo : EIATTR_MAXREG_COUNT
	.align		4
.L_19:
        /*005c*/ 	.byte	0x03, 0x1b
        /*005e*/ 	.short	0x00ff


	//----- nvinfo : EIATTR_EXIT_INSTR_OFFSETS
	.align		4
        /*0060*/ 	.byte	0x04, 0x1c
        /*0062*/ 	.short	(.L_21 - .L_20)


	//   ....[0]....
.L_20:
        /*0064*/ 	.word	0x00000100


	//----- nvinfo : EIATTR_REQNTID
	.align		4
.L_21:
        /*0068*/ 	.byte	0x04, 0x10
        /*006a*/ 	.short	(.L_23 - .L_22)
.L_22:
        /*006c*/ 	.word	0x00000100
        /*0070*/ 	.word	0x00000001
        /*0074*/ 	.word	0x00000001
.L_23:


//--------------------- .nv.callgraph             --------------------------
	.section	.nv.callgraph,"",@"SHT_CUDA_CALLGRAPH"
	.align	4
	.sectionentsize	8
	.align		4
        /*0000*/ 	.word	0x00000000
	.align		4
        /*0004*/ 	.word	0xffffffff
	.align		4
        /*0008*/ 	.word	0x00000000
	.align		4
        /*000c*/ 	.word	0xfffffffe
	.align		4
        /*0010*/ 	.word	0x00000000
	.align		4
        /*0014*/ 	.word	0xfffffffd
	.align		4
        /*0018*/ 	.word	0x00000000
	.align		4
        /*001c*/ 	.word	0xfffffffc


//--------------------- .nv.rel.action            --------------------------
	.section	.nv.rel.action,"",@"SHT_CUDA_RELOCINFO"
	.align	8
	.sectionentsize	8
        /*0000*/ 	.byte	0x73, 0x00, 0x00, 0x00, 0x00, 0x00, 0x00, 0x00, 0x00, 0x00, 0x00, 0x11, 0x25, 0x00, 0x05, 0x36


//--------------------- .nv.constant0.triton_poi_fused_clone_2 --------------------------
	.section	.nv.constant0.triton_poi_fused_clone_2,"a",@progbits
	.sectionflags	@""
	.align	4
.nv.constant0.triton_poi_fused_clone_2:
	.zero		384


//--------------------- .text.triton_poi_fused_clone_2 --------------------------
	.section	.text.triton_poi_fused_clone_2,"ax",@progbits
	.sectioninfo	@"SHI_REGISTERS=8"
	.align	128
        .global         triton_poi_fused_clone_2
        .type           triton_poi_fused_clone_2,@function
        .size           triton_poi_fused_clone_2,(.L_x_1 - triton_poi_fused_clone_2)
        .other          triton_poi_fused_clone_2,@"STO_CUDA_ENTRY STV_DEFAULT"
triton_poi_fused_clone_2:
.text.triton_poi_fused_clone_2:
[----:B------:R-:W-:Y:S02]  /*0000*/  MOV R1, c[0x0][0x28] ;  /* 0x00000a0000017a02 */ /* 0x000fe40000000f00 */
[----:B------:R-:W0:Y:S01]  /*0010*/  S2R R0, SR_TID.X ;  /* 0x0000000000007919 */ /* 0x000e220000002100 */
[----:B------:R-:W-:Y:S01]  /*0020*/  MOV R4, 0x2 ;  /* 0x0000000200047802 */ /* 0x000fe20000000f00 */
[----:B------:R-:W-:Y:S02]  /*0030*/  ULDC.64 UR4, c[0x0][0x118] ;  /* 0x0000460000047ab9 */ /* 0x000fe40000000a00 */
[----:B------:R-:W1:Y:S01]  /*0040*/  S2R R3, SR_CTAID.X ;  /* 0x0000000000037919 */ /* 0x000e620000002500 */
[----:B0-----:R-:W-:-:S04]  /*0050*/  SHF.L.U32 R0, R0, 0x1, RZ ;  /* 0x0000000100007819 */ /* 0x001fc800000006ff */
[----:B------:R-:W-:-:S04]  /*0060*/  LOP3.LUT R0, R0, 0x1fe, RZ, 0xc0, !PT ;  /* 0x000001fe00007812 */ /* 0x000fc800078ec0ff */
[----:B-1----:R-:W-:-:S05]  /*0070*/  LEA R0, R3, R0, 0x9 ;  /* 0x0000000003007211 */ /* 0x002fca00078e48ff */
[----:B------:R-:W-:-:S05]  /*0080*/  IMAD.HI R2, R0, 0x38e38e39, RZ ;  /* 0x38e38e3900027827 */ /* 0x000fca00078e02ff */
[----:B------:R-:W-:-:S04]  /*0090*/  SHF.R.U32.HI R3, RZ, 0x1f, R2 ;  /* 0x0000001fff037819 */ /* 0x000fc80000011602 */
[----:B------:R-:W-:-:S05]  /*00a0*/  LEA.HI.SX32 R3, R2, R3, 0xc ;  /* 0x0000000302037211 */ /* 0x000fca00078f62ff */
[----:B------:R-:W-:-:S04]  /*00b0*/  IMAD R3, R3, 0x48000, R0 ;  /* 0x0004800003037824 */ /* 0x000fc800078e0200 */
[----:B------:R-:W-:-:S06]  /*00c0*/  IMAD.WIDE R2, R3, R4, c[0x0][0x160] ;  /* 0x0000580003027625 */ /* 0x000fcc00078e0204 */
[----:B------:R-:W2:Y:S01]  /*00d0*/  LDG.E R3, [R2.64] ;  /* 0x0000000402037981 */ /* 0x000ea2000c1e1900 */
[----:B------:R-:W-:-:S05]  /*00e0*/  IMAD.WIDE R4, R0, R4, c[0x0][0x168] ;  /* 0x00005a0000047625 */ /* 0x000fca00078e0204 */
[----:B--2---:R-:W-:Y:S01]  /*00f0*/  STG.E [R4.64], R3 ;  /* 0x0000000304007986 */ /* 0x004fe2000c101904 */
[----:B------:R-:W-:Y:S05]  /*0100*/  EXIT ;  /* 0x000000000000794d */ /* 0x000fea0003800000 */
.L_x_0:
[----:B------:R-:W-:-:S00]  /*0110*/  BRA `(.L_x_0) ;  /* 0xfffffff000007947 */ /* 0x000fc0000383ffff */
[----:B------:R-:W-:-:S00]  /*0120*/  NOP ;  /* 0x0000000000007918 */ /* 0x000fc00000000000 */
        /* <DEDUP_REMOVED lines=13> */
.L_x_1:
